//
// Generated by NVIDIA NVVM Compiler
//
// Compiler Build ID: CL-36424714
// Cuda compilation tools, release 13.0, V13.0.88
// Based on NVVM 20.0.0
//

.version 9.0
.target sm_100
.address_size 64

	// .globl	_Z11test_kernelPjjj

.visible .entry _Z11test_kernelPjjj(
	.param .u64 .ptr .align 1 _Z11test_kernelPjjj_param_0,
	.param .u32 _Z11test_kernelPjjj_param_1,
	.param .u32 _Z11test_kernelPjjj_param_2
)
{
	.reg .b32 	%r<4>;
	.reg .b64 	%rd<3>;

	ld.param.u64 	%rd1, [_Z11test_kernelPjjj_param_0];
	ld.param.u32 	%r2, [_Z11test_kernelPjjj_param_1];
	ld.param.u32 	%r3, [_Z11test_kernelPjjj_param_2];
	cvta.to.global.u64 	%rd2, %rd1;
	// begin inline asm
	mul.f16x2 %r1, %r2, %r3;

	// end inline asm
	st.global.u32 	[%rd2], %r1;
	ret;

}


// ===== COMPILED SASS (sm_100) =====

	.target	sm_100

	.elftype	@"ET_EXEC"


//--------------------- .note.nv.tkinfo           --------------------------
	.section	.note.nv.tkinfo,"",@"SHT_NOTE"
	.sectionflags	@"SHF_NOTE_NV_TKINFO"
	.tkinfo
        /*0018*/ 	.word	0x00000002
        /*0030*/ 	.string	""
        /*0030*/ 	.string	"ptxas"
        /*0030*/ 	.string	"Cuda compilation tools, release 13.0, V13.0.88"
        /*0030*/ 	.string	"Build cuda_13.0.r13.0/compiler.36424714_0"
        /*0030*/ 	.string	"-arch sm_100 -m 64 "



//--------------------- .note.nv.cuinfo           --------------------------
	.section	.note.nv.cuinfo,"",@"SHT_NOTE"
	.sectionflags	@"SHF_NOTE_NV_CUINFO"
        /*0018*/ 	.short	0x0002
        /*001a*/ 	.short	0x0064
        /*001c*/ 	.short	0x0082
	.zero		2


//--------------------- .nv.info                  --------------------------
	.section	.nv.info,"",@"SHT_CUDA_INFO"
	.align	4


	//----- nvinfo : EIATTR_REGCOUNT
	.align		4
        /*0000*/ 	.byte	0x04, 0x2f
        /*0002*/ 	.short	(.L_1 - .L_0)
	.align		4
.L_0:
        /*0004*/ 	.word	index@(_Z11test_kernelPjjj)
        /*0008*/ 	.word	0x00000008


	//----- nvinfo : EIATTR_FRAME_SIZE
	.align		4
.L_1:
        /*000c*/ 	.byte	0x04, 0x11
        /*000e*/ 	.short	(.L_3 - .L_2)
	.align		4
.L_2:
        /*0010*/ 	.word	index@(_Z11test_kernelPjjj)
        /*0014*/ 	.word	0x00000000


	//----- nvinfo : EIATTR_MIN_STACK_SIZE
	.align		4
.L_3:
        /*0018*/ 	.byte	0x04, 0x12
        /*001a*/ 	.short	(.L_5 - .L_4)
	.align		4
.L_4:
        /*001c*/ 	.word	index@(_Z11test_kernelPjjj)
        /*0020*/ 	.word	0x00000000
.L_5:


//--------------------- .nv.compat                --------------------------
	.section	.nv.compat,"",@"SHT_CUDA_COMPAT_INFO"
	.align	4
        /*0000*/ 	.byte	0x02, 0x09, 0x00, 0x00, 0x02, 0x02, 0x01, 0x00, 0x02, 0x05, 0x05, 0x00, 0x03, 0x07, 0x01, 0x01
        /*0010*/ 	.byte	0x02, 0x03, 0x00, 0x00, 0x02, 0x06, 0x01, 0x00, 0x04, 0x0b, 0x08, 0x00, 0x09, 0x00, 0x00, 0x00
        /*0020*/ 	.byte	0x00, 0x00, 0x00, 0x00


//--------------------- .nv.info._Z11test_kernelPjjj --------------------------
	.section	.nv.info._Z11test_kernelPjjj,"",@"SHT_CUDA_INFO"
	.sectionflags	@""
	.align	4


	//----- nvinfo : EIATTR_CUDA_API_VERSION
	.align		4
        /*0000*/ 	.byte	0x04, 0x37
        /*0002*/ 	.short	(.L_7 - .L_6)
.L_6:
        /*0004*/ 	.word	0x00000082


	//----- nvinfo : EIATTR_KPARAM_INFO
	.align		4
.L_7:
        /*0008*/ 	.byte	0x04, 0x17
        /*000a*/ 	.short	(.L_9 - .L_8)
.L_8:
        /*000c*/ 	.word	0x00000000
        /*0010*/ 	.short	0x0002
        /*0012*/ 	.short	0x000c
        /*0014*/ 	.byte	0x00, 0xf0, 0x11, 0x00


	//----- nvinfo : EIATTR_KPARAM_INFO
	.align		4
.L_9:
        /*0018*/ 	.byte	0x04, 0x17
        /*001a*/ 	.short	(.L_11 - .L_10)
.L_10:
        /*001c*/ 	.word	0x00000000
        /*0020*/ 	.short	0x0001
        /*0022*/ 	.short	0x0008
        /*0024*/ 	.byte	0x00, 0xf0, 0x11, 0x00


	//----- nvinfo : EIATTR_KPARAM_INFO
	.align		4
.L_11:
        /*0028*/ 	.byte	0x04, 0x17
        /*002a*/ 	.short	(.L_13 - .L_12)
.L_12:
        /*002c*/ 	.word	0x00000000
        /*0030*/ 	.short	0x0000
        /*0032*/ 	.short	0x0000
        /*0034*/ 	.byte	0x00, 0xf5, 0x21, 0x00


	//----- nvinfo : EIATTR_SPARSE_MMA_MASK
	.align		4
.L_13:
        /*0038*/ 	.byte	0x03, 0x50
        /*003a*/ 	.short	0x0000


	//----- nvinfo : EIATTR_MAXREG_COUNT
	.align		4
        /*003c*/ 	.byte	0x03, 0x1b
        /*003e*/ 	.short	0x00ff


	//----- nvinfo : EIATTR_MERCURY_ISA_VERSION
	.align		4
        /*0040*/ 	.byte	0x03, 0x5f
        /*0042*/ 	.short	0x0101


	//----- nvinfo : EIATTR_VRC_CTA_INIT_COUNT
	.align		4
        /*0044*/ 	.byte	0x02, 0x4a
	.zero		1
	.zero		1


	//----- nvinfo : EIATTR_EXIT_INSTR_OFFSETS
	.align		4
        /*0048*/ 	.byte	0x04, 0x1c
        /*004a*/ 	.short	(.L_15 - .L_14)


	//   ....[0]....
.L_14:
        /*004c*/ 	.word	0x00000060


	//----- nvinfo : EIATTR_CBANK_PARAM_SIZE
	.align		4
.L_15:
        /*0050*/ 	.byte	0x03, 0x19
        /*0052*/ 	.short	0x0010


	//----- nvinfo : EIATTR_PARAM_CBANK
	.align		4
        /*0054*/ 	.byte	0x04, 0x0a
        /*0056*/ 	.short	(.L_17 - .L_16)
	.align		4
.L_16:
        /*0058*/ 	.word	index@(.nv.constant0._Z11test_kernelPjjj)
        /*005c*/ 	.short	0x0380
        /*005e*/ 	.short	0x0010


	//----- nvinfo : EIATTR_SW_WAR
	.align		4
.L_17:
        /*0060*/ 	.byte	0x04, 0x36
        /*0062*/ 	.short	(.L_19 - .L_18)
.L_18:
        /*0064*/ 	.word	0x00000008
.L_19:


//--------------------- .nv.callgraph             --------------------------
	.section	.nv.callgraph,"",@"SHT_CUDA_CALLGRAPH"
	.align	4
	.sectionentsize	8
	.align		4
        /*0000*/ 	.word	0x00000000
	.align		4
        /*0004*/ 	.word	0xffffffff
	.align		4
        /*0008*/ 	.word	0x00000000
	.align		4
        /*000c*/ 	.word	0xfffffffe
	.align		4
        /*0010*/ 	.word	0x00000000
	.align		4
        /*0014*/ 	.word	0xfffffffd
	.align		4
        /*0018*/ 	.word	0x00000000
	.align		4
        /*001c*/ 	.word	0xfffffffc


//--------------------- .text._Z11test_kernelPjjj --------------------------
	.section	.text._Z11test_kernelPjjj,"ax",@progbits
	.align	128
        .global         _Z11test_kernelPjjj
        .type           _Z11test_kernelPjjj,@function
        .size           _Z11test_kernelPjjj,(.L_x_1 - _Z11test_kernelPjjj)
        .other          _Z11test_kernelPjjj,@"STO_CUDA_ENTRY STV_DEFAULT"
_Z11test_kernelPjjj:
.text._Z11test_kernelPjjj:
[----:B------:R-:W-:Y:S08]  /*0000*/  LDC R1, c[0x0][0x37c] ;  /* 0x0000df00ff017b82 */ /* 0x000ff00000000800 */
[----:B------:R-:W0:Y:S01]  /*0010*/  LDC.64 R4, c[0x0][0x388] ;  /* 0x0000e200ff047b82 */ /* 0x000e220000000a00 */
[----:B------:R-:W1:Y:S07]  /*0020*/  LDCU.64 UR4, c[0x0][0x358] ;  /* 0x00006b00ff0477ac */ /* 0x000e6e0008000a00 */
[----:B------:R-:W1:Y:S01]  /*0030*/  LDC.64 R2, c[0x0][0x380] ;  /* 0x0000e000ff027b82 */ /* 0x000e620000000a00 */
[----:B0-----:R-:W-:-:S05]  /*0040*/  HFMA2 R5, R4, R5, -RZ ;  /* 0x0000000504057231 */ /* 0x001fca00001000ff */
[----:B-1----:R-:W-:Y:S01]  /*0050*/  STG.E desc[UR4][R2.64], R5 ;  /* 0x0000000502007986 */ /* 0x002fe2000c101904 */
[----:B------:R-:W-:Y:S05]  /*0060*/  EXIT ;  /* 0x000000000000794d */ /* 0x000fea0003800000 */
.L_x_0:
[----:B------:R-:W-:-:S00]  /*0070*/  BRA `(.L_x_0) ;  /* 0xfffffffc00fc7947 */ /* 0x000fc0000383ffff */
[----:B------:R-:W-:-:S00]  /*0080*/  NOP ;  /* 0x0000000000007918 */ /* 0x000fc00000000000 */
[----:B------:R-:W-:-:S00]  /*0090*/  NOP ;  /* 0x0000000000007918 */ /* 0x000fc00000000000 */
[----:B------:R-:W-:-:S00]  /*00a0*/  NOP ;  /* 0x0000000000007918 */ /* 0x000fc00000000000 */
[----:B------:R-:W-:-:S00]  /*00b0*/  NOP ;  /* 0x0000000000007918 */ /* 0x000fc00000000000 */
[----:B------:R-:W-:-:S00]  /*00c0*/  NOP ;  /* 0x0000000000007918 */ /* 0x000fc00000000000 */
[----:B------:R-:W-:-:S00]  /*00d0*/  NOP ;  /* 0x0000000000007918 */ /* 0x000fc00000000000 */
[----:B------:R-:W-:-:S00]  /*00e0*/  NOP ;  /* 0x0000000000007918 */ /* 0x000fc00000000000 */
[----:B------:R-:W-:-:S00]  /*00f0*/  NOP ;  /* 0x0000000000007918 */ /* 0x000fc00000000000 */
.L_x_1:


//--------------------- .nv.shared.reserved.0     --------------------------
	.section	.nv.shared.reserved.0,"aw",@nobits
	.weak		__nv_reservedSMEM_offset_0_alias
	.size		__nv_reservedSMEM_offset_0_alias, 0, 64
	.other		__nv_reservedSMEM_offset_0_alias,@"STO_CUDA_RESERVED_SHARED STV_DEFAULT"
__nv_reservedSMEM_offset_0_alias:
	.zero		0
	.zero		64


//--------------------- .nv.constant0._Z11test_kernelPjjj --------------------------
	.section	.nv.constant0._Z11test_kernelPjjj,"a",@progbits
	.sectionflags	@""
	.align	4
.nv.constant0._Z11test_kernelPjjj:
	.zero		912


//--------------------- SYMBOLS --------------------------

	.type		.nv.reservedSmem.offset0,@object
	.size		.nv.reservedSmem.offset0,0x4
